//
// Generated by NVIDIA NVVM Compiler
//
// Compiler Build ID: CL-36424714
// Cuda compilation tools, release 13.0, V13.0.88
// Based on NVVM 20.0.0
//

.version 9.0
.target sm_100
.address_size 64

	// .globl	_Z28conv2d_tiled_constant_kernelPKfPfiii
.const .align 4 .b8 c_filter[1156];
.extern .shared .align 16 .b8 smem[];

.visible .entry _Z28conv2d_tiled_constant_kernelPKfPfiii(
	.param .u64 .ptr .align 1 _Z28conv2d_tiled_constant_kernelPKfPfiii_param_0,
	.param .u64 .ptr .align 1 _Z28conv2d_tiled_constant_kernelPKfPfiii_param_1,
	.param .u32 _Z28conv2d_tiled_constant_kernelPKfPfiii_param_2,
	.param .u32 _Z28conv2d_tiled_constant_kernelPKfPfiii_param_3,
	.param .u32 _Z28conv2d_tiled_constant_kernelPKfPfiii_param_4
)
{
	.reg .pred 	%p<22>;
	.reg .b32 	%r<91>;
	.reg .b32 	%f<64>;
	.reg .b64 	%rd<21>;

	ld.param.u64 	%rd2, [_Z28conv2d_tiled_constant_kernelPKfPfiii_param_0];
	ld.param.u64 	%rd3, [_Z28conv2d_tiled_constant_kernelPKfPfiii_param_1];
	ld.param.u32 	%r48, [_Z28conv2d_tiled_constant_kernelPKfPfiii_param_2];
	ld.param.u32 	%r49, [_Z28conv2d_tiled_constant_kernelPKfPfiii_param_3];
	ld.param.u32 	%r50, [_Z28conv2d_tiled_constant_kernelPKfPfiii_param_4];
	shl.b32 	%r1, %r50, 1;
	add.s32 	%r2, %r1, 16;
	mov.u32 	%r3, %tid.x;
	mov.u32 	%r4, %tid.y;
	mov.u32 	%r51, %ctaid.x;
	shl.b32 	%r5, %r51, 4;
	add.s32 	%r6, %r5, %r3;
	mov.u32 	%r52, %ctaid.y;
	shl.b32 	%r7, %r52, 4;
	add.s32 	%r8, %r7, %r4;
	setp.ge.s32 	%p2, %r4, %r2;
	@%p2 bra 	$L__BB0_8;
	mov.u32 	%r9, %ntid.x;
	mov.u32 	%r10, %ntid.y;
	sub.s32 	%r11, %r7, %r50;
	sub.s32 	%r12, %r5, %r50;
	cvta.to.global.u64 	%rd1, %rd2;
	mov.u32 	%r81, %r4;
$L__BB0_2:
	setp.ge.u32 	%p3, %r3, %r2;
	@%p3 bra 	$L__BB0_7;
	add.s32 	%r53, %r81, %r11;
	setp.gt.s32 	%p4, %r53, -1;
	setp.lt.s32 	%p5, %r53, %r48;
	and.pred  	%p1, %p4, %p5;
	mul.lo.s32 	%r14, %r53, %r49;
	mul.lo.s32 	%r15, %r81, %r2;
	mov.u32 	%r82, %r3;
$L__BB0_4:
	add.s32 	%r17, %r82, %r12;
	setp.gt.s32 	%p6, %r17, -1;
	setp.lt.s32 	%p7, %r17, %r49;
	and.pred  	%p8, %p6, %p7;
	and.pred  	%p9, %p8, %p1;
	mov.f32 	%f57, 0f00000000;
	not.pred 	%p10, %p9;
	@%p10 bra 	$L__BB0_6;
	add.s32 	%r54, %r17, %r14;
	mul.wide.s32 	%rd4, %r54, 4;
	add.s64 	%rd5, %rd1, %rd4;
	ld.global.nc.f32 	%f57, [%rd5];
$L__BB0_6:
	add.s32 	%r55, %r82, %r15;
	shl.b32 	%r56, %r55, 2;
	mov.u32 	%r57, smem;
	add.s32 	%r58, %r57, %r56;
	st.shared.f32 	[%r58], %f57;
	add.s32 	%r82, %r82, %r9;
	setp.lt.s32 	%p11, %r82, %r2;
	@%p11 bra 	$L__BB0_4;
$L__BB0_7:
	add.s32 	%r81, %r81, %r10;
	setp.lt.s32 	%p12, %r81, %r2;
	@%p12 bra 	$L__BB0_2;
$L__BB0_8:
	bar.sync 	0;
	setp.ge.s32 	%p13, %r6, %r49;
	setp.ge.s32 	%p14, %r8, %r48;
	or.pred  	%p15, %p13, %p14;
	@%p15 bra 	$L__BB0_20;
	neg.s32 	%r20, %r50;
	setp.lt.s32 	%p16, %r50, 0;
	mov.f32 	%f60, 0f00000000;
	@%p16 bra 	$L__BB0_19;
	add.s32 	%r21, %r1, 1;
	and.b32  	%r22, %r1, 6;
	and.b32  	%r23, %r50, 1;
	and.b32  	%r60, %r21, 2147483640;
	neg.s32 	%r24, %r60;
	shl.b32 	%r61, %r3, 2;
	mov.u32 	%r62, smem;
	add.s32 	%r63, %r61, %r62;
	add.s32 	%r25, %r63, 16;
	shl.b32 	%r26, %r2, 2;
	add.s32 	%r27, %r50, %r3;
	mov.f32 	%f60, 0f00000000;
	mov.u64 	%rd16, c_filter;
	mov.u32 	%r83, %r20;
$L__BB0_11:
	setp.lt.u32 	%p17, %r1, 7;
	add.s32 	%r64, %r83, %r50;
	mul.lo.s32 	%r85, %r64, %r21;
	add.s32 	%r30, %r85, %r50;
	add.s32 	%r31, %r64, %r4;
	mad.lo.s32 	%r32, %r31, %r2, %r27;
	mov.u32 	%r88, %r20;
	@%p17 bra 	$L__BB0_14;
	mad.lo.s32 	%r84, %r26, %r31, %r25;
	mov.u32 	%r86, %r24;
	mov.u32 	%r88, %r20;
$L__BB0_13:
	.pragma "nounroll";
	mul.wide.s32 	%rd6, %r85, 4;
	add.s64 	%rd8, %rd16, %rd6;
	ld.const.f32 	%f16, [%rd8];
	ld.shared.f32 	%f17, [%r84+-16];
	fma.rn.f32 	%f18, %f16, %f17, %f60;
	ld.const.f32 	%f19, [%rd8+4];
	ld.shared.f32 	%f20, [%r84+-12];
	fma.rn.f32 	%f21, %f19, %f20, %f18;
	ld.const.f32 	%f22, [%rd8+8];
	ld.shared.f32 	%f23, [%r84+-8];
	fma.rn.f32 	%f24, %f22, %f23, %f21;
	ld.const.f32 	%f25, [%rd8+12];
	ld.shared.f32 	%f26, [%r84+-4];
	fma.rn.f32 	%f27, %f25, %f26, %f24;
	ld.const.f32 	%f28, [%rd8+16];
	ld.shared.f32 	%f29, [%r84];
	fma.rn.f32 	%f30, %f28, %f29, %f27;
	ld.const.f32 	%f31, [%rd8+20];
	ld.shared.f32 	%f32, [%r84+4];
	fma.rn.f32 	%f33, %f31, %f32, %f30;
	ld.const.f32 	%f34, [%rd8+24];
	ld.shared.f32 	%f35, [%r84+8];
	fma.rn.f32 	%f36, %f34, %f35, %f33;
	ld.const.f32 	%f37, [%rd8+28];
	ld.shared.f32 	%f38, [%r84+12];
	fma.rn.f32 	%f60, %f37, %f38, %f36;
	add.s32 	%r88, %r88, 8;
	add.s32 	%r86, %r86, 8;
	add.s32 	%r85, %r85, 8;
	add.s32 	%r84, %r84, 32;
	setp.ne.s32 	%p18, %r86, 0;
	@%p18 bra 	$L__BB0_13;
$L__BB0_14:
	setp.lt.u32 	%p19, %r22, 3;
	@%p19 bra 	$L__BB0_16;
	add.s32 	%r65, %r30, %r88;
	mul.wide.s32 	%rd9, %r65, 4;
	add.s64 	%rd11, %rd16, %rd9;
	ld.const.f32 	%f39, [%rd11];
	add.s32 	%r66, %r32, %r88;
	shl.b32 	%r67, %r66, 2;
	mov.u32 	%r68, smem;
	add.s32 	%r69, %r68, %r67;
	ld.shared.f32 	%f40, [%r69];
	fma.rn.f32 	%f41, %f39, %f40, %f60;
	ld.const.f32 	%f42, [%rd11+4];
	ld.shared.f32 	%f43, [%r69+4];
	fma.rn.f32 	%f44, %f42, %f43, %f41;
	ld.const.f32 	%f45, [%rd11+8];
	ld.shared.f32 	%f46, [%r69+8];
	fma.rn.f32 	%f47, %f45, %f46, %f44;
	ld.const.f32 	%f48, [%rd11+12];
	ld.shared.f32 	%f49, [%r69+12];
	fma.rn.f32 	%f60, %f48, %f49, %f47;
	add.s32 	%r88, %r88, 4;
$L__BB0_16:
	setp.eq.s32 	%p20, %r23, 0;
	@%p20 bra 	$L__BB0_18;
	add.s32 	%r70, %r30, %r88;
	mul.wide.s32 	%rd12, %r70, 4;
	add.s64 	%rd14, %rd16, %rd12;
	ld.const.f32 	%f50, [%rd14];
	add.s32 	%r71, %r32, %r88;
	shl.b32 	%r72, %r71, 2;
	mov.u32 	%r73, smem;
	add.s32 	%r74, %r73, %r72;
	ld.shared.f32 	%f51, [%r74];
	fma.rn.f32 	%f52, %f50, %f51, %f60;
	ld.const.f32 	%f53, [%rd14+4];
	ld.shared.f32 	%f54, [%r74+4];
	fma.rn.f32 	%f60, %f53, %f54, %f52;
	add.s32 	%r88, %r88, 2;
$L__BB0_18:
	add.s32 	%r75, %r30, %r88;
	mul.wide.s32 	%rd15, %r75, 4;
	add.s64 	%rd17, %rd16, %rd15;
	ld.const.f32 	%f55, [%rd17];
	add.s32 	%r76, %r32, %r88;
	shl.b32 	%r77, %r76, 2;
	mov.u32 	%r78, smem;
	add.s32 	%r79, %r78, %r77;
	ld.shared.f32 	%f56, [%r79];
	fma.rn.f32 	%f60, %f55, %f56, %f60;
	add.s32 	%r47, %r83, 1;
	setp.ne.s32 	%p21, %r83, %r50;
	mov.u32 	%r83, %r47;
	@%p21 bra 	$L__BB0_11;
$L__BB0_19:
	mad.lo.s32 	%r80, %r49, %r8, %r6;
	cvta.to.global.u64 	%rd18, %rd3;
	mul.wide.s32 	%rd19, %r80, 4;
	add.s64 	%rd20, %rd18, %rd19;
	st.global.f32 	[%rd20], %f60;
$L__BB0_20:
	ret;

}


// ===== COMPILED SASS (sm_100) =====

	.target	sm_100

	.elftype	@"ET_EXEC"


//--------------------- .note.nv.tkinfo           --------------------------
	.section	.note.nv.tkinfo,"",@"SHT_NOTE"
	.sectionflags	@"SHF_NOTE_NV_TKINFO"
	.tkinfo
        /*0018*/ 	.word	0x00000002
        /*0030*/ 	.string	""
        /*0030*/ 	.string	"ptxas"
        /*0030*/ 	.string	"Cuda compilation tools, release 13.0, V13.0.88"
        /*0030*/ 	.string	"Build cuda_13.0.r13.0/compiler.36424714_0"
        /*0030*/ 	.string	"-arch sm_100 -m 64 "



//--------------------- .note.nv.cuinfo           --------------------------
	.section	.note.nv.cuinfo,"",@"SHT_NOTE"
	.sectionflags	@"SHF_NOTE_NV_CUINFO"
        /*0018*/ 	.short	0x0002
        /*001a*/ 	.short	0x0064
        /*001c*/ 	.short	0x0082
	.zero		2


//--------------------- .nv.info                  --------------------------
	.section	.nv.info,"",@"SHT_CUDA_INFO"
	.align	4


	//----- nvinfo : EIATTR_REGCOUNT
	.align		4
        /*0000*/ 	.byte	0x04, 0x2f
        /*0002*/ 	.short	(.L_2 - .L_1)
	.align		4
.L_1:
        /*0004*/ 	.word	index@(_Z28conv2d_tiled_constant_kernelPKfPfiii)
        /*0008*/ 	.word	0x00000018


	//----- nvinfo : EIATTR_FRAME_SIZE
	.align		4
.L_2:
        /*000c*/ 	.byte	0x04, 0x11
        /*000e*/ 	.short	(.L_4 - .L_3)
	.align		4
.L_3:
        /*0010*/ 	.word	index@(_Z28conv2d_tiled_constant_kernelPKfPfiii)
        /*0014*/ 	.word	0x00000000


	//----- nvinfo : EIATTR_MIN_STACK_SIZE
	.align		4
.L_4:
        /*0018*/ 	.byte	0x04, 0x12
        /*001a*/ 	.short	(.L_6 - .L_5)
	.align		4
.L_5:
        /*001c*/ 	.word	index@(_Z28conv2d_tiled_constant_kernelPKfPfiii)
        /*0020*/ 	.word	0x00000000
.L_6:


//--------------------- .nv.compat                --------------------------
	.section	.nv.compat,"",@"SHT_CUDA_COMPAT_INFO"
	.align	4
        /*0000*/ 	.byte	0x02, 0x09, 0x00, 0x00, 0x02, 0x02, 0x01, 0x00, 0x02, 0x05, 0x05, 0x00, 0x03, 0x07, 0x01, 0x01
        /*0010*/ 	.byte	0x02, 0x03, 0x00, 0x00, 0x02, 0x06, 0x01, 0x00, 0x04, 0x0b, 0x08, 0x00, 0x09, 0x00, 0x00, 0x00
        /*0020*/ 	.byte	0x00, 0x00, 0x00, 0x00


//--------------------- .nv.info._Z28conv2d_tiled_constant_kernelPKfPfiii --------------------------
	.section	.nv.info._Z28conv2d_tiled_constant_kernelPKfPfiii,"",@"SHT_CUDA_INFO"
	.sectionflags	@""
	.align	4


	//----- nvinfo : EIATTR_CUDA_API_VERSION
	.align		4
        /*0000*/ 	.byte	0x04, 0x37
        /*0002*/ 	.short	(.L_8 - .L_7)
.L_7:
        /*0004*/ 	.word	0x00000082


	//----- nvinfo : EIATTR_KPARAM_INFO
	.align		4
.L_8:
        /*0008*/ 	.byte	0x04, 0x17
        /*000a*/ 	.short	(.L_10 - .L_9)
.L_9:
        /*000c*/ 	.word	0x00000000
        /*0010*/ 	.short	0x0004
        /*0012*/ 	.short	0x0018
        /*0014*/ 	.byte	0x00, 0xf0, 0x11, 0x00


	//----- nvinfo : EIATTR_KPARAM_INFO
	.align		4
.L_10:
        /*0018*/ 	.byte	0x04, 0x17
        /*001a*/ 	.short	(.L_12 - .L_11)
.L_11:
        /*001c*/ 	.word	0x00000000
        /*0020*/ 	.short	0x0003
        /*0022*/ 	.short	0x0014
        /*0024*/ 	.byte	0x00, 0xf0, 0x11, 0x00


	//----- nvinfo : EIATTR_KPARAM_INFO
	.align		4
.L_12:
        /*0028*/ 	.byte	0x04, 0x17
        /*002a*/ 	.short	(.L_14 - .L_13)
.L_13:
        /*002c*/ 	.word	0x00000000
        /*0030*/ 	.short	0x0002
        /*0032*/ 	.short	0x0010
        /*0034*/ 	.byte	0x00, 0xf0, 0x11, 0x00


	//----- nvinfo : EIATTR_KPARAM_INFO
	.align		4
.L_14:
        /*0038*/ 	.byte	0x04, 0x17
        /*003a*/ 	.short	(.L_16 - .L_15)
.L_15:
        /*003c*/ 	.word	0x00000000
        /*0040*/ 	.short	0x0001
        /*0042*/ 	.short	0x0008
        /*0044*/ 	.byte	0x00, 0xf5, 0x21, 0x00


	//----- nvinfo : EIATTR_KPARAM_INFO
	.align		4
.L_16:
        /*0048*/ 	.byte	0x04, 0x17
        /*004a*/ 	.short	(.L_18 - .L_17)
.L_17:
        /*004c*/ 	.word	0x00000000
        /*0050*/ 	.short	0x0000
        /*0052*/ 	.short	0x0000
        /*0054*/ 	.byte	0x00, 0xf5, 0x21, 0x00


	//----- nvinfo : EIATTR_SPARSE_MMA_MASK
	.align		4
.L_18:
        /*0058*/ 	.byte	0x03, 0x50
        /*005a*/ 	.short	0x0000


	//----- nvinfo : EIATTR_MAXREG_COUNT
	.align		4
        /*005c*/ 	.byte	0x03, 0x1b
        /*005e*/ 	.short	0x00ff


	//----- nvinfo : EIATTR_NUM_BARRIERS
	.align		4
        /*0060*/ 	.byte	0x02, 0x4c
        /*0062*/ 	.byte	0x01
	.zero		1


	//----- nvinfo : EIATTR_MERCURY_ISA_VERSION
	.align		4
        /*0064*/ 	.byte	0x03, 0x5f
        /*0066*/ 	.short	0x0101


	//----- nvinfo : EIATTR_VRC_CTA_INIT_COUNT
	.align		4
        /*0068*/ 	.byte	0x02, 0x4a
	.zero		1
	.zero		1


	//----- nvinfo : EIATTR_EXIT_INSTR_OFFSETS
	.align		4
        /*006c*/ 	.byte	0x04, 0x1c
        /*006e*/ 	.short	(.L_20 - .L_19)


	//   ....[0]....
.L_19:
        /*0070*/ 	.word	0x00000380


	//   ....[1]....
        /*0074*/ 	.word	0x00000af0


	//----- nvinfo : EIATTR_CRS_STACK_SIZE
	.align		4
.L_20:
        /*0078*/ 	.byte	0x04, 0x1e
        /*007a*/ 	.short	(.L_22 - .L_21)
.L_21:
        /*007c*/ 	.word	0x00000000


	//----- nvinfo : EIATTR_CBANK_PARAM_SIZE
	.align		4
.L_22:
        /*0080*/ 	.byte	0x03, 0x19
        /*0082*/ 	.short	0x001c


	//----- nvinfo : EIATTR_PARAM_CBANK
	.align		4
        /*0084*/ 	.byte	0x04, 0x0a
        /*0086*/ 	.short	(.L_24 - .L_23)
	.align		4
.L_23:
        /*0088*/ 	.word	index@(.nv.constant0._Z28conv2d_tiled_constant_kernelPKfPfiii)
        /*008c*/ 	.short	0x0380
        /*008e*/ 	.short	0x001c


	//----- nvinfo : EIATTR_SW_WAR
	.align		4
.L_24:
        /*0090*/ 	.byte	0x04, 0x36
        /*0092*/ 	.short	(.L_26 - .L_25)
.L_25:
        /*0094*/ 	.word	0x00000008
.L_26:


//--------------------- .nv.callgraph             --------------------------
	.section	.nv.callgraph,"",@"SHT_CUDA_CALLGRAPH"
	.align	4
	.sectionentsize	8
	.align		4
        /*0000*/ 	.word	0x00000000
	.align		4
        /*0004*/ 	.word	0xffffffff
	.align		4
        /*0008*/ 	.word	0x00000000
	.align		4
        /*000c*/ 	.word	0xfffffffe
	.align		4
        /*0010*/ 	.word	0x00000000
	.align		4
        /*0014*/ 	.word	0xfffffffd
	.align		4
        /*0018*/ 	.word	0x00000000
	.align		4
        /*001c*/ 	.word	0xfffffffc


//--------------------- .nv.constant3             --------------------------
	.section	.nv.constant3,"a",@progbits
	.align	4
.nv.constant3:
	.type		c_filter,@object
	.size		c_filter,(.L_0 - c_filter)
c_filter:
	.zero		1156
.L_0:


//--------------------- .text._Z28conv2d_tiled_constant_kernelPKfPfiii --------------------------
	.section	.text._Z28conv2d_tiled_constant_kernelPKfPfiii,"ax",@progbits
	.align	128
        .global         _Z28conv2d_tiled_constant_kernelPKfPfiii
        .type           _Z28conv2d_tiled_constant_kernelPKfPfiii,@function
        .size           _Z28conv2d_tiled_constant_kernelPKfPfiii,(.L_x_13 - _Z28conv2d_tiled_constant_kernelPKfPfiii)
        .other          _Z28conv2d_tiled_constant_kernelPKfPfiii,@"STO_CUDA_ENTRY STV_DEFAULT"
_Z28conv2d_tiled_constant_kernelPKfPfiii:
.text._Z28conv2d_tiled_constant_kernelPKfPfiii:
[----:B------:R-:W-:Y:S01]  /*0000*/  LDC R1, c[0x0][0x37c] ;  /* 0x0000df00ff017b82 */ /* 0x000fe20000000800 */
[----:B------:R-:W0:Y:S01]  /*0010*/  S2R R2, SR_TID.Y ;  /* 0x0000000000027919 */ /* 0x000e220000002200 */
[----:B------:R-:W1:Y:S01]  /*0020*/  LDCU UR4, c[0x0][0x398] ;  /* 0x00007300ff0477ac */ /* 0x000e620008000800 */
[----:B------:R-:W-:Y:S01]  /*0030*/  BSSY.RECONVERGENT B0, `(.L_x_0) ;  /* 0x0000030000007945 */ /* 0x000fe20003800200 */
[----:B------:R-:W2:Y:S01]  /*0040*/  S2R R13, SR_TID.X ;  /* 0x00000000000d7919 */ /* 0x000ea20000002100 */
[----:B------:R-:W3:Y:S01]  /*0050*/  LDCU.64 UR12, c[0x0][0x358] ;  /* 0x00006b00ff0c77ac */ /* 0x000ee20008000a00 */
[----:B------:R-:W2:Y:S01]  /*0060*/  S2R R4, SR_CTAID.X ;  /* 0x0000000000047919 */ /* 0x000ea20000002500 */
[----:B------:R-:W4:Y:S01]  /*0070*/  LDCU UR6, c[0x0][0x394] ;  /* 0x00007280ff0677ac */ /* 0x000f220008000800 */
[----:B------:R-:W5:Y:S01]  /*0080*/  S2R R5, SR_CTAID.Y ;  /* 0x0000000000057919 */ /* 0x000f620000002600 */
[----:B-1----:R-:W-:-:S04]  /*0090*/  USHF.L.U32 UR14, UR4, 0x1, URZ ;  /* 0x00000001040e7899 */ /* 0x002fc800080006ff */
[----:B------:R-:W-:-:S06]  /*00a0*/  UIADD3 UR15, UPT, UPT, UR14, 0x10, URZ ;  /* 0x000000100e0f7890 */ /* 0x000fcc000fffe0ff */
[----:B0-----:R-:W-:Y:S02]  /*00b0*/  ISETP.GE.AND P0, PT, R2, UR15, PT ;  /* 0x0000000f02007c0c */ /* 0x001fe4000bf06270 */
[----:B--2---:R-:W-:Y:S01]  /*00c0*/  LEA R0, R4, R13, 0x4 ;  /* 0x0000000d04007211 */ /* 0x004fe200078e20ff */
[----:B-----5:R-:W-:-:S10]  /*00d0*/  IMAD R3, R5, 0x10, R2 ;  /* 0x0000001005037824 */ /* 0x020fd400078e0202 */
[----:B---34-:R-:W-:Y:S05]  /*00e0*/  @P0 BRA `(.L_x_1) ;  /* 0x0000000000900947 */ /* 0x018fea0003800000 */
[----:B------:R-:W0:Y:S01]  /*00f0*/  LDC R15, c[0x0][0x360] ;  /* 0x0000d800ff0f7b82 */ /* 0x000e220000000800 */
[----:B------:R-:W-:Y:S02]  /*0100*/  LEA R6, R5, -UR4, 0x4 ;  /* 0x8000000405067c11 */ /* 0x000fe4000f8e20ff */
[----:B------:R-:W-:Y:S02]  /*0110*/  LEA R7, R4, -UR4, 0x4 ;  /* 0x8000000404077c11 */ /* 0x000fe4000f8e20ff */
[----:B------:R-:W-:-:S03]  /*0120*/  MOV R9, R2 ;  /* 0x0000000200097202 */ /* 0x000fc60000000f00 */
[----:B------:R-:W1:Y:S04]  /*0130*/  LDC R14, c[0x0][0x364] ;  /* 0x0000d900ff0e7b82 */ /* 0x000e680000000800 */
.L_x_5:
[----:B------:R-:W-:Y:S01]  /*0140*/  ISETP.GE.U32.AND P0, PT, R13, UR15, PT ;  /* 0x0000000f0d007c0c */ /* 0x000fe2000bf06070 */
[----:B------:R-:W-:-:S12]  /*0150*/  BSSY.RECONVERGENT B1, `(.L_x_2) ;  /* 0x000001a000017945 */ /* 0x000fd80003800200 */
[----:B--2---:R-:W-:Y:S05]  /*0160*/  @P0 BRA `(.L_x_3) ;  /* 0x0000000000600947 */ /* 0x004fea0003800000 */
[----:B------:R-:W2:Y:S01]  /*0170*/  S2R R5, SR_CgaCtaId ;  /* 0x0000000000057919 */ /* 0x000ea20000008800 */
[----:B------:R-:W3:Y:S01]  /*0180*/  LDCU UR5, c[0x0][0x390] ;  /* 0x00007200ff0577ac */ /* 0x000ee20008000800 */
[----:B------:R-:W-:Y:S01]  /*0190*/  IMAD.IADD R16, R6, 0x1, R9 ;  /* 0x0000000106107824 */ /* 0x000fe200078e0209 */
[----:B------:R-:W-:Y:S01]  /*01a0*/  MOV R4, 0x400 ;  /* 0x0000040000047802 */ /* 0x000fe20000000f00 */
[----:B------:R-:W-:Y:S01]  /*01b0*/  IMAD R17, R9, UR15, RZ ;  /* 0x0000000f09117c24 */ /* 0x000fe2000f8e02ff */
[----:B------:R-:W-:Y:S02]  /*01c0*/  MOV R8, R13 ;  /* 0x0000000d00087202 */ /* 0x000fe40000000f00 */
[----:B---3--:R-:W-:-:S04]  /*01d0*/  ISETP.GE.AND P0, PT, R16, UR5, PT ;  /* 0x0000000510007c0c */ /* 0x008fc8000bf06270 */
[----:B------:R-:W-:Y:S02]  /*01e0*/  ISETP.GT.AND P0, PT, R16, -0x1, !P0 ;  /* 0xffffffff1000780c */ /* 0x000fe40004704270 */
[----:B--2---:R-:W-:-:S11]  /*01f0*/  LEA R12, R5, R4, 0x18 ;  /* 0x00000004050c7211 */ /* 0x004fd600078ec0ff */
.L_x_4:
[----:B--2---:R-:W-:Y:S02]  /*0200*/  IMAD.IADD R11, R7, 0x1, R8 ;  /* 0x00000001070b7824 */ /* 0x004fe400078e0208 */
[----:B------:R-:W-:-:S03]  /*0210*/  HFMA2 R10, -RZ, RZ, 0, 0 ;  /* 0x00000000ff0a7431 */ /* 0x000fc600000001ff */
[----:B------:R-:W-:-:S04]  /*0220*/  ISETP.GE.AND P1, PT, R11, UR6, PT ;  /* 0x000000060b007c0c */ /* 0x000fc8000bf26270 */
[----:B------:R-:W-:-:S04]  /*0230*/  ISETP.GT.AND P1, PT, R11, -0x1, !P1 ;  /* 0xffffffff0b00780c */ /* 0x000fc80004f24270 */
[----:B------:R-:W-:-:S13]  /*0240*/  PLOP3.LUT P1, PT, P1, P0, PT, 0x80, 0x8 ;  /* 0x000000000008781c */ /* 0x000fda0000f21070 */
[----:B------:R-:W2:Y:S01]  /*0250*/  @P1 LDC.64 R4, c[0x0][0x380] ;  /* 0x0000e000ff041b82 */ /* 0x000ea20000000a00 */
[----:B------:R-:W-:-:S04]  /*0260*/  @P1 IMAD R11, R16, UR6, R11 ;  /* 0x00000006100b1c24 */ /* 0x000fc8000f8e020b */
[----:B--2---:R-:W-:-:S05]  /*0270*/  @P1 IMAD.WIDE R4, R11, 0x4, R4 ;  /* 0x000000040b041825 */ /* 0x004fca00078e0204 */
[----:B------:R-:W2:Y:S01]  /*0280*/  @P1 LDG.E.CONSTANT R10, desc[UR12][R4.64] ;  /* 0x0000000c040a1981 */ /* 0x000ea2000c1e9900 */
[--C-:B------:R-:W-:Y:S02]  /*0290*/  IMAD.IADD R11, R17, 0x1, R8.reuse ;  /* 0x00000001110b7824 */ /* 0x100fe400078e0208 */
[----:B0-----:R-:W-:-:S03]  /*02a0*/  IMAD.IADD R8, R15, 0x1, R8 ;  /* 0x000000010f087824 */ /* 0x001fc600078e0208 */
[----:B------:R-:W-:Y:S02]  /*02b0*/  LEA R11, R11, R12, 0x2 ;  /* 0x0000000c0b0b7211 */ /* 0x000fe400078e10ff */
[----:B------:R-:W-:-:S03]  /*02c0*/  ISETP.GE.AND P1, PT, R8, UR15, PT ;  /* 0x0000000f08007c0c */ /* 0x000fc6000bf26270 */
[----:B--2---:R2:W-:Y:S10]  /*02d0*/  STS [R11], R10 ;  /* 0x0000000a0b007388 */ /* 0x0045f40000000800 */
[----:B------:R-:W-:Y:S05]  /*02e0*/  @!P1 BRA `(.L_x_4) ;  /* 0xfffffffc00c49947 */ /* 0x000fea000383ffff */
.L_x_3:
[----:B------:R-:W-:Y:S05]  /*02f0*/  BSYNC.RECONVERGENT B1 ;  /* 0x0000000000017941 */ /* 0x000fea0003800200 */
.L_x_2:
[----:B-1----:R-:W-:-:S04]  /*0300*/  IADD3 R9, PT, PT, R14, R9, RZ ;  /* 0x000000090e097210 */ /* 0x002fc80007ffe0ff */
[----:B------:R-:W-:-:S13]  /*0310*/  ISETP.GE.AND P0, PT, R9, UR15, PT ;  /* 0x0000000f09007c0c */ /* 0x000fda000bf06270 */
[----:B------:R-:W-:Y:S05]  /*0320*/  @!P0 BRA `(.L_x_5) ;  /* 0xfffffffc00848947 */ /* 0x000fea000383ffff */
.L_x_1:
[----:B------:R-:W-:Y:S05]  /*0330*/  BSYNC.RECONVERGENT B0 ;  /* 0x0000000000007941 */ /* 0x000fea0003800200 */
.L_x_0:
[----:B------:R-:W1:Y:S01]  /*0340*/  LDCU.64 UR8, c[0x0][0x390] ;  /* 0x00007200ff0877ac */ /* 0x000e620008000a00 */
[----:B------:R-:W-:Y:S01]  /*0350*/  BAR.SYNC.DEFER_BLOCKING 0x0 ;  /* 0x0000000000007b1d */ /* 0x000fe20000010000 */
[----:B-1----:R-:W-:-:S04]  /*0360*/  ISETP.GE.AND P0, PT, R3, UR8, PT ;  /* 0x0000000803007c0c */ /* 0x002fc8000bf06270 */
[----:B------:R-:W-:-:S13]  /*0370*/  ISETP.GE.OR P0, PT, R0, UR9, P0 ;  /* 0x0000000900007c0c */ /* 0x000fda0008706670 */
[----:B------:R-:W-:Y:S05]  /*0380*/  @P0 EXIT ;  /* 0x000000000000094d */ /* 0x000fea0003800000 */
[----:B------:R-:W1:Y:S01]  /*0390*/  LDCU UR7, c[0x0][0x398] ;  /* 0x00007300ff0777ac */ /* 0x000e620008000800 */
[----:B------:R-:W-:Y:S01]  /*03a0*/  IMAD.MOV.U32 R6, RZ, RZ, RZ ;  /* 0x000000ffff067224 */ /* 0x000fe200078e00ff */
[----:B-1----:R-:W-:-:S09]  /*03b0*/  UISETP.GE.AND UP0, UPT, UR7, URZ, UPT ;  /* 0x000000ff0700728c */ /* 0x002fd2000bf06270 */
[----:B------:R-:W-:Y:S05]  /*03c0*/  BRA.U !UP0, `(.L_x_6) ;  /* 0x0000000508b47547 */ /* 0x000fea000b800000 */
[----:B------:R-:W1:Y:S01]  /*03d0*/  S2UR UR5, SR_CgaCtaId ;  /* 0x00000000000579c3 */ /* 0x000e620000008800 */
[----:B------:R-:W-:Y:S01]  /*03e0*/  UMOV UR4, 0x400 ;  /* 0x0000040000047882 */ /* 0x000fe20000000000 */
[----:B------:R-:W-:Y:S01]  /*03f0*/  UIADD3 UR16, UPT, UPT, UR14, 0x1, URZ ;  /* 0x000000010e107890 */ /* 0x000fe2000fffe0ff */
[----:B------:R-:W-:Y:S01]  /*0400*/  IADD3 R4, PT, PT, R13, UR7, RZ ;  /* 0x000000070d047c10 */ /* 0x000fe2000fffe0ff */
[----:B------:R-:W-:Y:S01]  /*0410*/  UIADD3 UR9, UPT, UPT, -UR7, URZ, URZ ;  /* 0x000000ff07097290 */ /* 0x000fe2000fffe1ff */
[----:B------:R-:W-:Y:S01]  /*0420*/  MOV R6, RZ ;  /* 0x000000ff00067202 */ /* 0x000fe20000000f00 */
[----:B------:R-:W-:Y:S02]  /*0430*/  ULOP3.LUT UR6, UR14, 0x6, URZ, 0xc0, !UPT ;  /* 0x000000060e067892 */ /* 0x000fe4000f8ec0ff */
[----:B------:R-:W-:Y:S02]  /*0440*/  USHF.L.U32 UR17, UR15, 0x2, URZ ;  /* 0x000000020f117899 */ /* 0x000fe400080006ff */
[----:B------:R-:W-:-:S02]  /*0450*/  UISETP.GE.U32.AND UP0, UPT, UR6, 0x3, UPT ;  /* 0x000000030600788c */ /* 0x000fc4000bf06070 */
[----:B-1----:R-:W-:Y:S02]  /*0460*/  ULEA UR5, UR5, UR4, 0x18 ;  /* 0x0000000405057291 */ /* 0x002fe4000f8ec0ff */
[----:B------:R-:W-:-:S04]  /*0470*/  ULOP3.LUT UR4, UR16, 0x7ffffff8, URZ, 0xc0, !UPT ;  /* 0x7ffffff810047892 */ /* 0x000fc8000f8ec0ff */
[----:B------:R-:W-:Y:S01]  /*0480*/  LEA R5, R13, UR5, 0x2 ;  /* 0x000000050d057c11 */ /* 0x000fe2000f8e10ff */
[----:B------:R-:W-:-:S03]  /*0490*/  UIADD3 UR10, UPT, UPT, -UR4, URZ, URZ ;  /* 0x000000ff040a7290 */ /* 0x000fc6000fffe1ff */
[----:B------:R-:W-:Y:S01]  /*04a0*/  UMOV UR4, UR9 ;  /* 0x0000000900047c82 */ /* 0x000fe20008000000 */
[----:B------:R-:W-:-:S08]  /*04b0*/  VIADD R5, R5, 0x10 ;  /* 0x0000001005057836 */ /* 0x000fd00000000000 */
.L_x_11:
[----:B------:R-:W1:Y:S01]  /*04c0*/  LDCU UR23, c[0x0][0x398] ;  /* 0x00007300ff1777ac */ /* 0x000e620008000800 */
[----:B------:R-:W-:Y:S01]  /*04d0*/  UISETP.GE.U32.AND UP2, UPT, UR14, 0x7, UPT ;  /* 0x000000070e00788c */ /* 0x000fe2000bf46070 */
[----:B------:R-:W-:Y:S01]  /*04e0*/  UMOV UR6, UR9 ;  /* 0x0000000900067c82 */ /* 0x000fe20008000000 */
[----:B-1----:R-:W-:Y:S02]  /*04f0*/  UIADD3 UR7, UPT, UPT, UR4, UR23, URZ ;  /* 0x0000001704077290 */ /* 0x002fe4000fffe0ff */
[----:B------:R-:W-:Y:S02]  /*0500*/  ULOP3.LUT UP1, URZ, UR23, 0x1, URZ, 0xc0, !UPT ;  /* 0x0000000117ff7892 */ /* 0x000fe4000f82c0ff */
[----:B------:R-:W-:Y:S02]  /*0510*/  UIMAD UR5, UR16, UR7, URZ ;  /* 0x00000007100572a4 */ /* 0x000fe4000f8e02ff */
[----:B--2---:R-:W-:Y:S02]  /*0520*/  IADD3 R10, PT, PT, R2, UR7, RZ ;  /* 0x00000007020a7c10 */ /* 0x004fe4000fffe0ff */
[----:B------:R-:W-:Y:S01]  /*0530*/  UIADD3 UR11, UPT, UPT, UR5, UR23, URZ ;  /* 0x00000017050b7290 */ /* 0x000fe2000fffe0ff */
[----:B------:R-:W-:Y:S11]  /*0540*/  BRA.U !UP2, `(.L_x_7) ;  /* 0x000000010a887547 */ /* 0x000ff6000b800000 */
[----:B------:R-:W-:Y:S01]  /*0550*/  IMAD R7, R10, UR17, R5 ;  /* 0x000000110a077c24 */ /* 0x000fe2000f8e0205 */
[----:B------:R-:W-:Y:S01]  /*0560*/  UMOV UR7, UR10 ;  /* 0x0000000a00077c82 */ /* 0x000fe20008000000 */
[----:B------:R-:W-:-:S05]  /*0570*/  UMOV UR6, UR9 ;  /* 0x0000000900067c82 */ /* 0x000fca0008000000 */
.L_x_8:
[----:B------:R-:W1:Y:S01]  /*0580*/  LDS R9, [R7+-0x10] ;  /* 0xfffff00007097984 */ /* 0x000e620000000800 */
[----:B------:R-:W-:Y:S02]  /*0590*/  USHF.L.U32 UR8, UR5, 0x2, URZ ;  /* 0x0000000205087899 */ /* 0x000fe400080006ff */
[----:B------:R-:W-:Y:S01]  /*05a0*/  UIADD3 UR7, UPT, UPT, UR7, 0x8, URZ ;  /* 0x0000000807077890 */ /* 0x000fe2000fffe0ff */
[----:B------:R-:W2:Y:S01]  /*05b0*/  LDS R8, [R7+-0xc] ;  /* 0xfffff40007087984 */ /* 0x000ea20000000800 */
[----:B------:R-:W-:Y:S02]  /*05c0*/  UIADD3 UR6, UPT, UPT, UR6, 0x8, URZ ;  /* 0x0000000806067890 */ /* 0x000fe4000fffe0ff */
[----:B------:R-:W-:Y:S01]  /*05d0*/  UISETP.NE.AND UP2, UPT, UR7, URZ, UPT ;  /* 0x000000ff0700728c */ /* 0x000fe2000bf45270 */
[----:B------:R-:W3:Y:S01]  /*05e0*/  LDS R11, [R7+-0x8] ;  /* 0xfffff800070b7984 */ /* 0x000ee20000000800 */
[----:B------:R-:W-:-:S03]  /*05f0*/  UIADD3 UR5, UPT, UPT, UR5, 0x8, URZ ;  /* 0x0000000805057890 */ /* 0x000fc6000fffe0ff */
[----:B------:R-:W4:Y:S01]  /*0600*/  LDS R13, [R7+-0x4] ;  /* 0xfffffc00070d7984 */ /* 0x000f220000000800 */
[----:B------:R-:W1:Y:S03]  /*0610*/  LDCU UR18, c[0x3][UR8] ;  /* 0x00c00000081277ac */ /* 0x000e660008000800 */
[----:B0-----:R-:W0:Y:S01]  /*0620*/  LDS R15, [R7] ;  /* 0x00000000070f7984 */ /* 0x001e220000000800 */
[----:B------:R-:W2:Y:S03]  /*0630*/  LDCU UR19, c[0x3][UR8+0x4] ;  /* 0x00c00080081377ac */ /* 0x000ea60008000800 */
[----:B------:R-:W5:Y:S01]  /*0640*/  LDS R17, [R7+0x4] ;  /* 0x0000040007117984 */ /* 0x000f620000000800 */
[----:B------:R-:W3:Y:S03]  /*0650*/  LDCU UR20, c[0x3][UR8+0x8] ;  /* 0x00c00100081477ac */ /* 0x000ee60008000800 */
[----:B------:R-:W5:Y:S01]  /*0660*/  LDS R19, [R7+0x8] ;  /* 0x0000080007137984 */ /* 0x000f620000000800 */
[----:B------:R-:W4:Y:S03]  /*0670*/  LDCU UR21, c[0x3][UR8+0xc] ;  /* 0x00c00180081577ac */ /* 0x000f260008000800 */
[----:B------:R1:W5:Y:S01]  /*0680*/  LDS R21, [R7+0xc] ;  /* 0x00000c0007157984 */ /* 0x0003620000000800 */
[----:B------:R-:W0:Y:S01]  /*0690*/  LDCU UR22, c[0x3][UR8+0x10] ;  /* 0x00c00200081677ac */ /* 0x000e220008000800 */
[----:B-1----:R-:W-:Y:S01]  /*06a0*/  IADD3 R7, PT, PT, R7, 0x20, RZ ;  /* 0x0000002007077810 */ /* 0x002fe20007ffe0ff */
[----:B------:R-:W-:Y:S01]  /*06b0*/  FFMA R9, R9, UR18, R6 ;  /* 0x0000001209097c23 */ /* 0x000fe20008000006 */
[----:B------:R-:W5:Y:S03]  /*06c0*/  LDCU UR18, c[0x3][UR8+0x14] ;  /* 0x00c00280081277ac */ /* 0x000f660008000800 */
[----:B--2---:R-:W-:Y:S01]  /*06d0*/  FFMA R8, R8, UR19, R9 ;  /* 0x0000001308087c23 */ /* 0x004fe20008000009 */
[----:B------:R-:W1:Y:S03]  /*06e0*/  LDCU UR19, c[0x3][UR8+0x18] ;  /* 0x00c00300081377ac */ /* 0x000e660008000800 */
[----:B---3--:R-:W-:Y:S01]  /*06f0*/  FFMA R8, R11, UR20, R8 ;  /* 0x000000140b087c23 */ /* 0x008fe20008000008 */
[----:B------:R-:W2:Y:S03]  /*0700*/  LDCU UR8, c[0x3][UR8+0x1c] ;  /* 0x00c00380080877ac */ /* 0x000ea60008000800 */
[----:B----4-:R-:W-:-:S04]  /*0710*/  FFMA R8, R13, UR21, R8 ;  /* 0x000000150d087c23 */ /* 0x010fc80008000008 */
[----:B0-----:R-:W-:-:S04]  /*0720*/  FFMA R8, R15, UR22, R8 ;  /* 0x000000160f087c23 */ /* 0x001fc80008000008 */
[----:B-----5:R-:W-:-:S04]  /*0730*/  FFMA R8, R17, UR18, R8 ;  /* 0x0000001211087c23 */ /* 0x020fc80008000008 */
[----:B-1----:R-:W-:-:S04]  /*0740*/  FFMA R8, R19, UR19, R8 ;  /* 0x0000001313087c23 */ /* 0x002fc80008000008 */
[----:B--2---:R-:W-:Y:S01]  /*0750*/  FFMA R6, R21, UR8, R8 ;  /* 0x0000000815067c23 */ /* 0x004fe20008000008 */
[----:B------:R-:W-:Y:S06]  /*0760*/  BRA.U UP2, `(.L_x_8) ;  /* 0xfffffffd02847547 */ /* 0x000fec000b83ffff */
.L_x_7:
[----:B------:R-:W-:Y:S01]  /*0770*/  IMAD R10, R10, UR15, R4 ;  /* 0x0000000f0a0a7c24 */ /* 0x000fe2000f8e0204 */
[----:B------:R-:W-:Y:S06]  /*0780*/  BRA.U !UP0, `(.L_x_9) ;  /* 0x0000000108507547 */ /* 0x000fec000b800000 */
[----:B------:R-:W1:Y:S01]  /*0790*/  S2UR UR7, SR_CgaCtaId ;  /* 0x00000000000779c3 */ /* 0x000e620000008800 */
[----:B------:R-:W-:Y:S01]  /*07a0*/  UMOV UR5, 0x400 ;  /* 0x0000040000057882 */ /* 0x000fe20000000000 */
[----:B------:R-:W-:Y:S01]  /*07b0*/  VIADD R7, R10, UR6 ;  /* 0x000000060a077c36 */ /* 0x000fe20008000000 */
[----:B-1----:R-:W-:-:S06]  /*07c0*/  ULEA UR5, UR7, UR5, 0x18 ;  /* 0x0000000507057291 */ /* 0x002fcc000f8ec0ff */
[----:B------:R-:W-:Y:S01]  /*07d0*/  LEA R7, R7, UR5, 0x2 ;  /* 0x0000000507077c11 */ /* 0x000fe2000f8e10ff */
[----:B------:R-:W-:Y:S02]  /*07e0*/  UIADD3 UR5, UPT, UPT, UR11, UR6, URZ ;  /* 0x000000060b057290 */ /* 0x000fe4000fffe0ff */
[----:B------:R-:W-:Y:S02]  /*07f0*/  UIADD3 UR6, UPT, UPT, UR6, 0x4, URZ ;  /* 0x0000000406067890 */ /* 0x000fe4000fffe0ff */
[----:B------:R-:W1:Y:S01]  /*0800*/  LDS R9, [R7] ;  /* 0x0000000007097984 */ /* 0x000e620000000800 */
[----:B------:R-:W-:-:S03]  /*0810*/  USHF.L.U32 UR5, UR5, 0x2, URZ ;  /* 0x0000000205057899 */ /* 0x000fc600080006ff */
[----:B------:R-:W2:Y:S04]  /*0820*/  LDS R8, [R7+0x4] ;  /* 0x0000040007087984 */ /* 0x000ea80000000800 */
[----:B------:R-:W3:Y:S04]  /*0830*/  LDS R11, [R7+0x8] ;  /* 0x00000800070b7984 */ /* 0x000ee80000000800 */
[----:B------:R-:W4:Y:S01]  /*0840*/  LDS R13, [R7+0xc] ;  /* 0x00000c00070d7984 */ /* 0x000f220000000800 */
[----:B------:R-:W1:Y:S01]  /*0850*/  LDCU UR7, c[0x3][UR5] ;  /* 0x00c00000050777ac */ /* 0x000e620008000800 */
[----:B------:R-:W2:Y:S01]  /*0860*/  LDCU UR8, c[0x3][UR5+0x4] ;  /* 0x00c00080050877ac */ /* 0x000ea20008000800 */
[----:B------:R-:W3:Y:S01]  /*0870*/  LDCU UR18, c[0x3][UR5+0x8] ;  /* 0x00c00100051277ac */ /* 0x000ee20008000800 */
[----:B------:R-:W4:Y:S01]  /*0880*/  LDCU UR5, c[0x3][UR5+0xc] ;  /* 0x00c00180050577ac */ /* 0x000f220008000800 */
[----:B-1----:R-:W-:-:S04]  /*0890*/  FFMA R9, R9, UR7, R6 ;  /* 0x0000000709097c23 */ /* 0x002fc80008000006 */
[----:B--2---:R-:W-:-:S04]  /*08a0*/  FFMA R8, R8, UR8, R9 ;  /* 0x0000000808087c23 */ /* 0x004fc80008000009 */
[----:B---3--:R-:W-:-:S04]  /*08b0*/  FFMA R8, R11, UR18, R8 ;  /* 0x000000120b087c23 */ /* 0x008fc80008000008 */
[----:B----4-:R-:W-:-:S07]  /*08c0*/  FFMA R6, R13, UR5, R8 ;  /* 0x000000050d067c23 */ /* 0x010fce0008000008 */
.L_x_9:
[----:B------:R-:W-:Y:S05]  /*08d0*/  BRA.U !UP1, `(.L_x_10) ;  /* 0x0000000109387547 */ /* 0x000fea000b800000 */
[----:B------:R-:W1:Y:S01]  /*08e0*/  S2UR UR7, SR_CgaCtaId ;  /* 0x00000000000779c3 */ /* 0x000e620000008800 */
[----:B------:R-:W-:Y:S01]  /*08f0*/  UMOV UR5, 0x400 ;  /* 0x0000040000057882 */ /* 0x000fe20000000000 */
[----:B------:R-:W-:Y:S01]  /*0900*/  IADD3 R7, PT, PT, R10, UR6, RZ ;  /* 0x000000060a077c10 */ /* 0x000fe2000fffe0ff */
[----:B-1----:R-:W-:-:S06]  /*0910*/  ULEA UR5, UR7, UR5, 0x18 ;  /* 0x0000000507057291 */ /* 0x002fcc000f8ec0ff */
[----:B------:R-:W-:Y:S01]  /*0920*/  LEA R7, R7, UR5, 0x2 ;  /* 0x0000000507077c11 */ /* 0x000fe2000f8e10ff */
[----:B------:R-:W-:Y:S02]  /*0930*/  UIADD3 UR5, UPT, UPT, UR11, UR6, URZ ;  /* 0x000000060b057290 */ /* 0x000fe4000fffe0ff */
[----:B------:R-:W-:Y:S02]  /*0940*/  UIADD3 UR6, UPT, UPT, UR6, 0x2, URZ ;  /* 0x0000000206067890 */ /* 0x000fe4000fffe0ff */
[----:B------:R-:W1:Y:S01]  /*0950*/  LDS R9, [R7] ;  /* 0x0000000007097984 */ /* 0x000e620000000800 */
[----:B------:R-:W-:-:S03]  /*0960*/  USHF.L.U32 UR5, UR5, 0x2, URZ ;  /* 0x0000000205057899 */ /* 0x000fc600080006ff */
[----:B------:R-:W2:Y:S09]  /*0970*/  LDS R11, [R7+0x4] ;  /* 0x00000400070b7984 */ /* 0x000eb20000000800 */
[----:B------:R-:W1:Y:S01]  /*0980*/  LDCU UR7, c[0x3][UR5] ;  /* 0x00c00000050777ac */ /* 0x000e620008000800 */
[----:B------:R-:W2:Y:S01]  /*0990*/  LDCU UR5, c[0x3][UR5+0x4] ;  /* 0x00c00080050577ac */ /* 0x000ea20008000800 */
[----:B-1----:R-:W-:-:S04]  /*09a0*/  FFMA R6, R9, UR7, R6 ;  /* 0x0000000709067c23 */ /* 0x002fc80008000006 */
[----:B--2---:R-:W-:-:S07]  /*09b0*/  FFMA R6, R11, UR5, R6 ;  /* 0x000000050b067c23 */ /* 0x004fce0008000006 */
.L_x_10:
[----:B------:R-:W1:Y:S01]  /*09c0*/  S2UR UR7, SR_CgaCtaId ;  /* 0x00000000000779c3 */ /* 0x000e620000008800 */
[----:B------:R-:W-:Y:S01]  /*09d0*/  UMOV UR5, 0x400 ;  /* 0x0000040000057882 */ /* 0x000fe20000000000 */
[----:B------:R-:W-:Y:S01]  /*09e0*/  IADD3 R7, PT, PT, R10, UR6, RZ ;  /* 0x000000060a077c10 */ /* 0x000fe2000fffe0ff */
[----:B------:R-:W-:Y:S02]  /*09f0*/  UISETP.NE.AND UP1, UPT, UR4, UR23, UPT ;  /* 0x000000170400728c */ /* 0x000fe4000bf25270 */
[----:B-1----:R-:W-:-:S06]  /*0a00*/  ULEA UR5, UR7, UR5, 0x18 ;  /* 0x0000000507057291 */ /* 0x002fcc000f8ec0ff */
[----:B------:R-:W-:Y:S01]  /*0a10*/  LEA R7, R7, UR5, 0x2 ;  /* 0x0000000507077c11 */ /* 0x000fe2000f8e10ff */
[----:B------:R-:W-:Y:S02]  /*0a20*/  UIADD3 UR5, UPT, UPT, UR11, UR6, URZ ;  /* 0x000000060b057290 */ /* 0x000fe4000fffe0ff */
[----:B------:R-:W-:Y:S02]  /*0a30*/  UIADD3 UR6, UPT, UPT, UR4, 0x1, URZ ;  /* 0x0000000104067890 */ /* 0x000fe4000fffe0ff */
[----:B------:R-:W-:Y:S01]  /*0a40*/  USHF.L.U32 UR5, UR5, 0x2, URZ ;  /* 0x0000000205057899 */ /* 0x000fe200080006ff */
[----:B------:R-:W1:Y:S04]  /*0a50*/  LDS R7, [R7] ;  /* 0x0000000007077984 */ /* 0x000e680000000800 */
[----:B------:R-:W-:-:S07]  /*0a60*/  UMOV UR4, UR6 ;  /* 0x0000000600047c82 */ /* 0x000fce0008000000 */
[----:B------:R-:W1:Y:S02]  /*0a70*/  LDCU UR5, c[0x3][UR5] ;  /* 0x00c00000050577ac */ /* 0x000e640008000800 */
[----:B-1----:R-:W-:Y:S01]  /*0a80*/  FFMA R6, R7, UR5, R6 ;  /* 0x0000000507067c23 */ /* 0x002fe20008000006 */
[----:B------:R-:W-:Y:S06]  /*0a90*/  BRA.U UP1, `(.L_x_11) ;  /* 0xfffffff901887547 */ /* 0x000fec000b83ffff */
.L_x_6:
[----:B------:R-:W1:Y:S01]  /*0aa0*/  LDC.64 R4, c[0x0][0x388] ;  /* 0x0000e200ff047b82 */ /* 0x000e620000000a00 */
[----:B------:R-:W3:Y:S02]  /*0ab0*/  LDCU UR4, c[0x0][0x394] ;  /* 0x00007280ff0477ac */ /* 0x000ee40008000800 */
[----:B---3--:R-:W-:-:S04]  /*0ac0*/  IMAD R3, R3, UR4, R0 ;  /* 0x0000000403037c24 */ /* 0x008fc8000f8e0200 */
[----:B-1----:R-:W-:-:S05]  /*0ad0*/  IMAD.WIDE R2, R3, 0x4, R4 ;  /* 0x0000000403027825 */ /* 0x002fca00078e0204 */
[----:B------:R-:W-:Y:S01]  /*0ae0*/  STG.E desc[UR12][R2.64], R6 ;  /* 0x0000000602007986 */ /* 0x000fe2000c10190c */
[----:B------:R-:W-:Y:S05]  /*0af0*/  EXIT ;  /* 0x000000000000794d */ /* 0x000fea0003800000 */
.L_x_12:
[----:B------:R-:W-:-:S00]  /*0b00*/  BRA `(.L_x_12) ;  /* 0xfffffffc00fc7947 */ /* 0x000fc0000383ffff */
[----:B------:R-:W-:-:S00]  /*0b10*/  NOP ;  /* 0x0000000000007918 */ /* 0x000fc00000000000 */
        /* <DEDUP_REMOVED lines=14> */
.L_x_13:


//--------------------- .nv.shared._Z28conv2d_tiled_constant_kernelPKfPfiii --------------------------
	.section	.nv.shared._Z28conv2d_tiled_constant_kernelPKfPfiii,"aw",@nobits
	.sectionflags	@""
	.align	16
	.zero		1024


//--------------------- .nv.shared.reserved.0     --------------------------
	.section	.nv.shared.reserved.0,"aw",@nobits
	.weak		__nv_reservedSMEM_offset_0_alias
	.size		__nv_reservedSMEM_offset_0_alias, 0, 64
	.other		__nv_reservedSMEM_offset_0_alias,@"STO_CUDA_RESERVED_SHARED STV_DEFAULT"
__nv_reservedSMEM_offset_0_alias:
	.zero		0
	.zero		64


//--------------------- .nv.constant0._Z28conv2d_tiled_constant_kernelPKfPfiii --------------------------
	.section	.nv.constant0._Z28conv2d_tiled_constant_kernelPKfPfiii,"a",@progbits
	.sectionflags	@""
	.align	4
.nv.constant0._Z28conv2d_tiled_constant_kernelPKfPfiii:
	.zero		924


//--------------------- SYMBOLS --------------------------

	.type		.nv.reservedSmem.offset0,@object
	.size		.nv.reservedSmem.offset0,0x4
	.type		.nv.reservedSmem.cap,@object
	.size		.nv.reservedSmem.cap,0x4
